//
// Generated by NVIDIA NVVM Compiler
//
// Compiler Build ID: CL-36424714
// Cuda compilation tools, release 13.0, V13.0.88
// Based on NVVM 20.0.0
//

.version 9.0
.target sm_100
.address_size 64

	// .globl	_Z15matrixMulKernelPfS_S_i
// _ZZ15matrixMulKernelPfS_S_iE2sA has been demoted
// _ZZ15matrixMulKernelPfS_S_iE2sB has been demoted

.visible .entry _Z15matrixMulKernelPfS_S_i(
	.param .u64 .ptr .align 1 _Z15matrixMulKernelPfS_S_i_param_0,
	.param .u64 .ptr .align 1 _Z15matrixMulKernelPfS_S_i_param_1,
	.param .u64 .ptr .align 1 _Z15matrixMulKernelPfS_S_i_param_2,
	.param .u32 _Z15matrixMulKernelPfS_S_i_param_3
)
{
	.reg .pred 	%p<10>;
	.reg .b32 	%r<42>;
	.reg .b32 	%f<111>;
	.reg .b64 	%rd<13>;
	// demoted variable
	.shared .align 4 .b8 _ZZ15matrixMulKernelPfS_S_iE2sA[4096];
	// demoted variable
	.shared .align 4 .b8 _ZZ15matrixMulKernelPfS_S_iE2sB[4096];
	ld.param.u64 	%rd4, [_Z15matrixMulKernelPfS_S_i_param_0];
	ld.param.u64 	%rd5, [_Z15matrixMulKernelPfS_S_i_param_1];
	ld.param.u64 	%rd6, [_Z15matrixMulKernelPfS_S_i_param_2];
	ld.param.u32 	%r24, [_Z15matrixMulKernelPfS_S_i_param_3];
	mov.u32 	%r25, %ctaid.x;
	mov.u32 	%r26, %ctaid.y;
	mov.u32 	%r37, %tid.x;
	mov.u32 	%r39, %tid.y;
	shl.b32 	%r27, %r26, 5;
	add.s32 	%r3, %r27, %r39;
	shl.b32 	%r4, %r25, 5;
	add.s32 	%r5, %r4, %r37;
	setp.lt.s32 	%p1, %r24, 1;
	mov.f32 	%f110, 0f00000000;
	@%p1 bra 	$L__BB0_7;
	add.s32 	%r28, %r24, 31;
	shr.u32 	%r29, %r28, 5;
	shl.b32 	%r30, %r39, 7;
	mov.u32 	%r31, _ZZ15matrixMulKernelPfS_S_iE2sA;
	add.s32 	%r6, %r31, %r30;
	shl.b32 	%r32, %r37, 2;
	add.s32 	%r7, %r6, %r32;
	mov.u32 	%r33, _ZZ15matrixMulKernelPfS_S_iE2sB;
	add.s32 	%r9, %r33, %r32;
	add.s32 	%r8, %r9, %r30;
	neg.s32 	%r41, %r29;
	mad.lo.s32 	%r34, %r39, %r24, %r37;
	add.s32 	%r40, %r34, %r4;
	shl.b32 	%r12, %r24, 5;
	mad.lo.s32 	%r38, %r24, %r3, %r37;
	cvta.to.global.u64 	%rd1, %rd4;
	cvta.to.global.u64 	%rd2, %rd5;
	mov.f32 	%f110, 0f00000000;
$L__BB0_2:
	setp.ge.u32 	%p2, %r3, %r24;
	mul.wide.s32 	%rd7, %r38, 4;
	add.s64 	%rd3, %rd1, %rd7;
	setp.ge.s32 	%p3, %r37, %r24;
	mov.f32 	%f108, 0f00000000;
	or.pred  	%p4, %p2, %p3;
	@%p4 bra 	$L__BB0_4;
	ld.global.f32 	%f108, [%rd3];
$L__BB0_4:
	setp.ge.u32 	%p5, %r5, %r24;
	st.shared.f32 	[%r7], %f108;
	setp.ge.s32 	%p6, %r39, %r24;
	mov.f32 	%f109, 0f00000000;
	or.pred  	%p7, %p5, %p6;
	@%p7 bra 	$L__BB0_6;
	mul.wide.u32 	%rd8, %r40, 4;
	add.s64 	%rd9, %rd2, %rd8;
	ld.global.f32 	%f109, [%rd9];
$L__BB0_6:
	st.shared.f32 	[%r8], %f109;
	bar.sync 	0;
	ld.shared.f32 	%f12, [%r6];
	ld.shared.f32 	%f13, [%r9];
	fma.rn.f32 	%f14, %f12, %f13, %f110;
	ld.shared.f32 	%f15, [%r6+4];
	ld.shared.f32 	%f16, [%r9+128];
	fma.rn.f32 	%f17, %f15, %f16, %f14;
	ld.shared.f32 	%f18, [%r6+8];
	ld.shared.f32 	%f19, [%r9+256];
	fma.rn.f32 	%f20, %f18, %f19, %f17;
	ld.shared.f32 	%f21, [%r6+12];
	ld.shared.f32 	%f22, [%r9+384];
	fma.rn.f32 	%f23, %f21, %f22, %f20;
	ld.shared.f32 	%f24, [%r6+16];
	ld.shared.f32 	%f25, [%r9+512];
	fma.rn.f32 	%f26, %f24, %f25, %f23;
	ld.shared.f32 	%f27, [%r6+20];
	ld.shared.f32 	%f28, [%r9+640];
	fma.rn.f32 	%f29, %f27, %f28, %f26;
	ld.shared.f32 	%f30, [%r6+24];
	ld.shared.f32 	%f31, [%r9+768];
	fma.rn.f32 	%f32, %f30, %f31, %f29;
	ld.shared.f32 	%f33, [%r6+28];
	ld.shared.f32 	%f34, [%r9+896];
	fma.rn.f32 	%f35, %f33, %f34, %f32;
	ld.shared.f32 	%f36, [%r6+32];
	ld.shared.f32 	%f37, [%r9+1024];
	fma.rn.f32 	%f38, %f36, %f37, %f35;
	ld.shared.f32 	%f39, [%r6+36];
	ld.shared.f32 	%f40, [%r9+1152];
	fma.rn.f32 	%f41, %f39, %f40, %f38;
	ld.shared.f32 	%f42, [%r6+40];
	ld.shared.f32 	%f43, [%r9+1280];
	fma.rn.f32 	%f44, %f42, %f43, %f41;
	ld.shared.f32 	%f45, [%r6+44];
	ld.shared.f32 	%f46, [%r9+1408];
	fma.rn.f32 	%f47, %f45, %f46, %f44;
	ld.shared.f32 	%f48, [%r6+48];
	ld.shared.f32 	%f49, [%r9+1536];
	fma.rn.f32 	%f50, %f48, %f49, %f47;
	ld.shared.f32 	%f51, [%r6+52];
	ld.shared.f32 	%f52, [%r9+1664];
	fma.rn.f32 	%f53, %f51, %f52, %f50;
	ld.shared.f32 	%f54, [%r6+56];
	ld.shared.f32 	%f55, [%r9+1792];
	fma.rn.f32 	%f56, %f54, %f55, %f53;
	ld.shared.f32 	%f57, [%r6+60];
	ld.shared.f32 	%f58, [%r9+1920];
	fma.rn.f32 	%f59, %f57, %f58, %f56;
	ld.shared.f32 	%f60, [%r6+64];
	ld.shared.f32 	%f61, [%r9+2048];
	fma.rn.f32 	%f62, %f60, %f61, %f59;
	ld.shared.f32 	%f63, [%r6+68];
	ld.shared.f32 	%f64, [%r9+2176];
	fma.rn.f32 	%f65, %f63, %f64, %f62;
	ld.shared.f32 	%f66, [%r6+72];
	ld.shared.f32 	%f67, [%r9+2304];
	fma.rn.f32 	%f68, %f66, %f67, %f65;
	ld.shared.f32 	%f69, [%r6+76];
	ld.shared.f32 	%f70, [%r9+2432];
	fma.rn.f32 	%f71, %f69, %f70, %f68;
	ld.shared.f32 	%f72, [%r6+80];
	ld.shared.f32 	%f73, [%r9+2560];
	fma.rn.f32 	%f74, %f72, %f73, %f71;
	ld.shared.f32 	%f75, [%r6+84];
	ld.shared.f32 	%f76, [%r9+2688];
	fma.rn.f32 	%f77, %f75, %f76, %f74;
	ld.shared.f32 	%f78, [%r6+88];
	ld.shared.f32 	%f79, [%r9+2816];
	fma.rn.f32 	%f80, %f78, %f79, %f77;
	ld.shared.f32 	%f81, [%r6+92];
	ld.shared.f32 	%f82, [%r9+2944];
	fma.rn.f32 	%f83, %f81, %f82, %f80;
	ld.shared.f32 	%f84, [%r6+96];
	ld.shared.f32 	%f85, [%r9+3072];
	fma.rn.f32 	%f86, %f84, %f85, %f83;
	ld.shared.f32 	%f87, [%r6+100];
	ld.shared.f32 	%f88, [%r9+3200];
	fma.rn.f32 	%f89, %f87, %f88, %f86;
	ld.shared.f32 	%f90, [%r6+104];
	ld.shared.f32 	%f91, [%r9+3328];
	fma.rn.f32 	%f92, %f90, %f91, %f89;
	ld.shared.f32 	%f93, [%r6+108];
	ld.shared.f32 	%f94, [%r9+3456];
	fma.rn.f32 	%f95, %f93, %f94, %f92;
	ld.shared.f32 	%f96, [%r6+112];
	ld.shared.f32 	%f97, [%r9+3584];
	fma.rn.f32 	%f98, %f96, %f97, %f95;
	ld.shared.f32 	%f99, [%r6+116];
	ld.shared.f32 	%f100, [%r9+3712];
	fma.rn.f32 	%f101, %f99, %f100, %f98;
	ld.shared.f32 	%f102, [%r6+120];
	ld.shared.f32 	%f103, [%r9+3840];
	fma.rn.f32 	%f104, %f102, %f103, %f101;
	ld.shared.f32 	%f105, [%r6+124];
	ld.shared.f32 	%f106, [%r9+3968];
	fma.rn.f32 	%f110, %f105, %f106, %f104;
	bar.sync 	0;
	add.s32 	%r41, %r41, 1;
	setp.ne.s32 	%p8, %r41, 0;
	add.s32 	%r40, %r40, %r12;
	add.s32 	%r39, %r39, 32;
	add.s32 	%r38, %r38, 32;
	add.s32 	%r37, %r37, 32;
	@%p8 bra 	$L__BB0_2;
$L__BB0_7:
	max.s32 	%r35, %r3, %r5;
	setp.ge.s32 	%p9, %r35, %r24;
	@%p9 bra 	$L__BB0_9;
	mad.lo.s32 	%r36, %r24, %r3, %r5;
	cvta.to.global.u64 	%rd10, %rd6;
	mul.wide.u32 	%rd11, %r36, 4;
	add.s64 	%rd12, %rd10, %rd11;
	st.global.f32 	[%rd12], %f110;
$L__BB0_9:
	ret;

}


// ===== COMPILED SASS (sm_100) =====

	.target	sm_100

	.elftype	@"ET_EXEC"


//--------------------- .note.nv.tkinfo           --------------------------
	.section	.note.nv.tkinfo,"",@"SHT_NOTE"
	.sectionflags	@"SHF_NOTE_NV_TKINFO"
	.tkinfo
        /*0018*/ 	.word	0x00000002
        /*0030*/ 	.string	""
        /*0030*/ 	.string	"ptxas"
        /*0030*/ 	.string	"Cuda compilation tools, release 13.0, V13.0.88"
        /*0030*/ 	.string	"Build cuda_13.0.r13.0/compiler.36424714_0"
        /*0030*/ 	.string	"-arch sm_100 -m 64 "



//--------------------- .note.nv.cuinfo           --------------------------
	.section	.note.nv.cuinfo,"",@"SHT_NOTE"
	.sectionflags	@"SHF_NOTE_NV_CUINFO"
        /*0018*/ 	.short	0x0002
        /*001a*/ 	.short	0x0064
        /*001c*/ 	.short	0x0082
	.zero		2


//--------------------- .nv.info                  --------------------------
	.section	.nv.info,"",@"SHT_CUDA_INFO"
	.align	4


	//----- nvinfo : EIATTR_REGCOUNT
	.align		4
        /*0000*/ 	.byte	0x04, 0x2f
        /*0002*/ 	.short	(.L_1 - .L_0)
	.align		4
.L_0:
        /*0004*/ 	.word	index@(_Z15matrixMulKernelPfS_S_i)
        /*0008*/ 	.word	0x00000020


	//----- nvinfo : EIATTR_FRAME_SIZE
	.align		4
.L_1:
        /*000c*/ 	.byte	0x04, 0x11
        /*000e*/ 	.short	(.L_3 - .L_2)
	.align		4
.L_2:
        /*0010*/ 	.word	index@(_Z15matrixMulKernelPfS_S_i)
        /*0014*/ 	.word	0x00000000


	//----- nvinfo : EIATTR_MIN_STACK_SIZE
	.align		4
.L_3:
        /*0018*/ 	.byte	0x04, 0x12
        /*001a*/ 	.short	(.L_5 - .L_4)
	.align		4
.L_4:
        /*001c*/ 	.word	index@(_Z15matrixMulKernelPfS_S_i)
        /*0020*/ 	.word	0x00000000
.L_5:


//--------------------- .nv.compat                --------------------------
	.section	.nv.compat,"",@"SHT_CUDA_COMPAT_INFO"
	.align	4
        /*0000*/ 	.byte	0x02, 0x09, 0x00, 0x00, 0x02, 0x02, 0x01, 0x00, 0x02, 0x05, 0x05, 0x00, 0x03, 0x07, 0x01, 0x01
        /*0010*/ 	.byte	0x02, 0x03, 0x00, 0x00, 0x02, 0x06, 0x01, 0x00, 0x04, 0x0b, 0x08, 0x00, 0x09, 0x00, 0x00, 0x00
        /*0020*/ 	.byte	0x00, 0x00, 0x00, 0x00


//--------------------- .nv.info._Z15matrixMulKernelPfS_S_i --------------------------
	.section	.nv.info._Z15matrixMulKernelPfS_S_i,"",@"SHT_CUDA_INFO"
	.sectionflags	@""
	.align	4


	//----- nvinfo : EIATTR_CUDA_API_VERSION
	.align		4
        /*0000*/ 	.byte	0x04, 0x37
        /*0002*/ 	.short	(.L_7 - .L_6)
.L_6:
        /*0004*/ 	.word	0x00000082


	//----- nvinfo : EIATTR_KPARAM_INFO
	.align		4
.L_7:
        /*0008*/ 	.byte	0x04, 0x17
        /*000a*/ 	.short	(.L_9 - .L_8)
.L_8:
        /*000c*/ 	.word	0x00000000
        /*0010*/ 	.short	0x0003
        /*0012*/ 	.short	0x0018
        /*0014*/ 	.byte	0x00, 0xf0, 0x11, 0x00


	//----- nvinfo : EIATTR_KPARAM_INFO
	.align		4
.L_9:
        /*0018*/ 	.byte	0x04, 0x17
        /*001a*/ 	.short	(.L_11 - .L_10)
.L_10:
        /*001c*/ 	.word	0x00000000
        /*0020*/ 	.short	0x0002
        /*0022*/ 	.short	0x0010
        /*0024*/ 	.byte	0x00, 0xf5, 0x21, 0x00


	//----- nvinfo : EIATTR_KPARAM_INFO
	.align		4
.L_11:
        /*0028*/ 	.byte	0x04, 0x17
        /*002a*/ 	.short	(.L_13 - .L_12)
.L_12:
        /*002c*/ 	.word	0x00000000
        /*0030*/ 	.short	0x0001
        /*0032*/ 	.short	0x0008
        /*0034*/ 	.byte	0x00, 0xf5, 0x21, 0x00


	//----- nvinfo : EIATTR_KPARAM_INFO
	.align		4
.L_13:
        /*0038*/ 	.byte	0x04, 0x17
        /*003a*/ 	.short	(.L_15 - .L_14)
.L_14:
        /*003c*/ 	.word	0x00000000
        /*0040*/ 	.short	0x0000
        /*0042*/ 	.short	0x0000
        /*0044*/ 	.byte	0x00, 0xf5, 0x21, 0x00


	//----- nvinfo : EIATTR_SPARSE_MMA_MASK
	.align		4
.L_15:
        /*0048*/ 	.byte	0x03, 0x50
        /*004a*/ 	.short	0x0000


	//----- nvinfo : EIATTR_MAXREG_COUNT
	.align		4
        /*004c*/ 	.byte	0x03, 0x1b
        /*004e*/ 	.short	0x00ff


	//----- nvinfo : EIATTR_NUM_BARRIERS
	.align		4
        /*0050*/ 	.byte	0x02, 0x4c
        /*0052*/ 	.byte	0x01
	.zero		1


	//----- nvinfo : EIATTR_MERCURY_ISA_VERSION
	.align		4
        /*0054*/ 	.byte	0x03, 0x5f
        /*0056*/ 	.short	0x0101


	//----- nvinfo : EIATTR_VRC_CTA_INIT_COUNT
	.align		4
        /*0058*/ 	.byte	0x02, 0x4a
	.zero		1
	.zero		1


	//----- nvinfo : EIATTR_EXIT_INSTR_OFFSETS
	.align		4
        /*005c*/ 	.byte	0x04, 0x1c
        /*005e*/ 	.short	(.L_17 - .L_16)


	//   ....[0]....
.L_16:
        /*0060*/ 	.word	0x00000800


	//   ....[1]....
        /*0064*/ 	.word	0x00000850


	//----- nvinfo : EIATTR_CBANK_PARAM_SIZE
	.align		4
.L_17:
        /*0068*/ 	.byte	0x03, 0x19
        /*006a*/ 	.short	0x001c


	//----- nvinfo : EIATTR_PARAM_CBANK
	.align		4
        /*006c*/ 	.byte	0x04, 0x0a
        /*006e*/ 	.short	(.L_19 - .L_18)
	.align		4
.L_18:
        /*0070*/ 	.word	index@(.nv.constant0._Z15matrixMulKernelPfS_S_i)
        /*0074*/ 	.short	0x0380
        /*0076*/ 	.short	0x001c


	//----- nvinfo : EIATTR_SW_WAR
	.align		4
.L_19:
        /*0078*/ 	.byte	0x04, 0x36
        /*007a*/ 	.short	(.L_21 - .L_20)
.L_20:
        /*007c*/ 	.word	0x00000008
.L_21:


//--------------------- .nv.callgraph             --------------------------
	.section	.nv.callgraph,"",@"SHT_CUDA_CALLGRAPH"
	.align	4
	.sectionentsize	8
	.align		4
        /*0000*/ 	.word	0x00000000
	.align		4
        /*0004*/ 	.word	0xffffffff
	.align		4
        /*0008*/ 	.word	0x00000000
	.align		4
        /*000c*/ 	.word	0xfffffffe
	.align		4
        /*0010*/ 	.word	0x00000000
	.align		4
        /*0014*/ 	.word	0xfffffffd
	.align		4
        /*0018*/ 	.word	0x00000000
	.align		4
        /*001c*/ 	.word	0xfffffffc


//--------------------- .text._Z15matrixMulKernelPfS_S_i --------------------------
	.section	.text._Z15matrixMulKernelPfS_S_i,"ax",@progbits
	.align	128
        .global         _Z15matrixMulKernelPfS_S_i
        .type           _Z15matrixMulKernelPfS_S_i,@function
        .size           _Z15matrixMulKernelPfS_S_i,(.L_x_3 - _Z15matrixMulKernelPfS_S_i)
        .other          _Z15matrixMulKernelPfS_S_i,@"STO_CUDA_ENTRY STV_DEFAULT"
_Z15matrixMulKernelPfS_S_i:
.text._Z15matrixMulKernelPfS_S_i:
[----:B------:R-:W-:Y:S01]  /*0000*/  LDC R1, c[0x0][0x37c] ;  /* 0x0000df00ff017b82 */ /* 0x000fe20000000800 */
[----:B------:R-:W0:Y:S01]  /*0010*/  LDCU UR4, c[0x0][0x398] ;  /* 0x00007300ff0477ac */ /* 0x000e220008000800 */
[----:B------:R-:W1:Y:S01]  /*0020*/  S2R R18, SR_CTAID.Y ;  /* 0x0000000000127919 */ /* 0x000e620000002600 */
[----:B------:R-:W-:Y:S01]  /*0030*/  HFMA2 R27, -RZ, RZ, 0, 0 ;  /* 0x00000000ff1b7431 */ /* 0x000fe200000001ff */
[----:B------:R-:W2:Y:S01]  /*0040*/  LDCU.64 UR8, c[0x0][0x358] ;  /* 0x00006b00ff0877ac */ /* 0x000ea20008000a00 */
[----:B------:R-:W1:Y:S01]  /*0050*/  S2R R19, SR_TID.Y ;  /* 0x0000000000137919 */ /* 0x000e620000002200 */
[----:B------:R-:W3:Y:S01]  /*0060*/  S2R R4, SR_CTAID.X ;  /* 0x0000000000047919 */ /* 0x000ee20000002500 */
[----:B------:R-:W3:Y:S01]  /*0070*/  S2R R21, SR_TID.X ;  /* 0x0000000000157919 */ /* 0x000ee20000002100 */
[----:B0-----:R-:W-:-:S04]  /*0080*/  MOV R6, UR4 ;  /* 0x0000000400067c02 */ /* 0x001fc80008000f00 */
[----:B------:R-:W-:Y:S02]  /*0090*/  ISETP.GE.AND P0, PT, R6, 0x1, PT ;  /* 0x000000010600780c */ /* 0x000fe40003f06270 */
[----:B-1----:R-:W-:Y:S02]  /*00a0*/  LEA R18, R18, R19, 0x5 ;  /* 0x0000001312127211 */ /* 0x002fe400078e28ff */
[----:B---3--:R-:W-:-:S09]  /*00b0*/  LEA R23, R4, R21, 0x5 ;  /* 0x0000001504177211 */ /* 0x008fd200078e28ff */
[----:B--2---:R-:W-:Y:S05]  /*00c0*/  @!P0 BRA `(.L_x_0) ;  /* 0x0000000400c48947 */ /* 0x004fea0003800000 */
[----:B------:R-:W0:Y:S01]  /*00d0*/  S2UR UR6, SR_CgaCtaId ;  /* 0x00000000000679c3 */ /* 0x000e220000008800 */
[----:B------:R-:W-:Y:S01]  /*00e0*/  UMOV UR4, 0x400 ;  /* 0x0000040000047882 */ /* 0x000fe20000000000 */
[----:B------:R-:W-:Y:S01]  /*00f0*/  IADD3 R2, PT, PT, R6, 0x1f, RZ ;  /* 0x0000001f06027810 */ /* 0x000fe20007ffe0ff */
[----:B------:R-:W-:Y:S01]  /*0100*/  UIADD3 UR5, UPT, UPT, UR4, 0x1000, URZ ;  /* 0x0000100004057890 */ /* 0x000fe2000fffe0ff */
[-CC-:B------:R-:W-:Y:S01]  /*0110*/  IMAD R17, R19, R6.reuse, R21.reuse ;  /* 0x0000000613117224 */ /* 0x180fe200078e0215 */
[----:B------:R-:W-:Y:S01]  /*0120*/  MOV R27, RZ ;  /* 0x000000ff001b7202 */ /* 0x000fe20000000f00 */
[----:B------:R-:W-:Y:S01]  /*0130*/  IMAD R7, R18, R6, R21 ;  /* 0x0000000612077224 */ /* 0x000fe200078e0215 */
[----:B------:R-:W-:Y:S01]  /*0140*/  SHF.R.U32.HI R2, RZ, 0x5, R2 ;  /* 0x00000005ff027819 */ /* 0x000fe20000011602 */
[----:B------:R-:W1:Y:S01]  /*0150*/  LDC R0, c[0x0][0x398] ;  /* 0x0000e600ff007b82 */ /* 0x000e620000000800 */
[----:B------:R-:W-:Y:S02]  /*0160*/  LEA R17, R4, R17, 0x5 ;  /* 0x0000001104117211 */ /* 0x000fe400078e28ff */
[----:B------:R-:W-:-:S05]  /*0170*/  IADD3 R16, PT, PT, -R2, RZ, RZ ;  /* 0x000000ff02107210 */ /* 0x000fca0007ffe1ff */
[----:B------:R-:W2:Y:S01]  /*0180*/  LDC.64 R24, c[0x0][0x380] ;  /* 0x0000e000ff187b82 */ /* 0x000ea20000000a00 */
[----:B0-----:R-:W-:Y:S02]  /*0190*/  ULEA UR4, UR6, UR4, 0x18 ;  /* 0x0000000406047291 */ /* 0x001fe4000f8ec0ff */
[----:B------:R-:W-:-:S04]  /*01a0*/  ULEA UR5, UR6, UR5, 0x18 ;  /* 0x0000000506057291 */ /* 0x000fc8000f8ec0ff */
[----:B------:R-:W-:Y:S02]  /*01b0*/  LEA R5, R19, UR4, 0x7 ;  /* 0x0000000413057c11 */ /* 0x000fe4000f8e38ff */
[C---:B------:R-:W-:Y:S02]  /*01c0*/  LEA R3, R21.reuse, UR5, 0x2 ;  /* 0x0000000515037c11 */ /* 0x040fe4000f8e10ff */
[----:B------:R-:W-:Y:S02]  /*01d0*/  LEA R4, R21, R5, 0x2 ;  /* 0x0000000515047211 */ /* 0x000fe400078e10ff */
[----:B------:R-:W-:-:S07]  /*01e0*/  LEA R2, R19, R3, 0x7 ;  /* 0x0000000313027211 */ /* 0x000fce00078e38ff */
.L_x_1:
[----:B-1----:R-:W-:Y:S01]  /*01f0*/  MOV R6, R0 ;  /* 0x0000000000067202 */ /* 0x002fe20000000f00 */
[----:B------:R-:W-:Y:S01]  /*0200*/  HFMA2 R20, -RZ, RZ, 0, 0 ;  /* 0x00000000ff147431 */ /* 0x000fe200000001ff */
[----:B------:R-:W-:Y:S01]  /*0210*/  MOV R22, RZ ;  /* 0x000000ff00167202 */ /* 0x000fe20000000f00 */
[----:B--2---:R-:W-:Y:S01]  /*0220*/  IMAD.WIDE R8, R7, 0x4, R24 ;  /* 0x0000000407087825 */ /* 0x004fe200078e0218 */
[-C--:B------:R-:W-:Y:S02]  /*0230*/  ISETP.GE.AND P0, PT, R19, R6.reuse, PT ;  /* 0x000000061300720c */ /* 0x080fe40003f06270 */
[-C--:B------:R-:W-:Y:S02]  /*0240*/  ISETP.GE.AND P1, PT, R21, R6.reuse, PT ;  /* 0x000000061500720c */ /* 0x080fe40003f26270 */
[-C--:B------:R-:W-:Y:S02]  /*0250*/  ISETP.GE.U32.OR P0, PT, R23, R6.reuse, P0 ;  /* 0x000000061700720c */ /* 0x080fe40000706470 */
[----:B------:R-:W-:-:S11]  /*0260*/  ISETP.GE.U32.OR P1, PT, R18, R6, P1 ;  /* 0x000000061200720c */ /* 0x000fd60000f26470 */
[----:B------:R-:W0:Y:S02]  /*0270*/  @!P0 LDC.64 R10, c[0x0][0x388] ;  /* 0x0000e200ff0a8b82 */ /* 0x000e240000000a00 */
[----:B------:R-:W2:Y:S01]  /*0280*/  @!P1 LDG.E R20, desc[UR8][R8.64] ;  /* 0x0000000808149981 */ /* 0x000ea2000c1e1900 */
[----:B0-----:R-:W-:-:S05]  /*0290*/  @!P0 IMAD.WIDE.U32 R10, R17, 0x4, R10 ;  /* 0x00000004110a8825 */ /* 0x001fca00078e000a */
[----:B------:R-:W3:Y:S04]  /*02a0*/  @!P0 LDG.E R22, desc[UR8][R10.64] ;  /* 0x000000080a168981 */ /* 0x000ee8000c1e1900 */
[----:B--2---:R-:W-:Y:S04]  /*02b0*/  STS [R4], R20 ;  /* 0x0000001404007388 */ /* 0x004fe80000000800 */
[----:B---3--:R-:W-:Y:S01]  /*02c0*/  STS [R2], R22 ;  /* 0x0000001602007388 */ /* 0x008fe20000000800 */
[----:B------:R-:W-:Y:S06]  /*02d0*/  BAR.SYNC.DEFER_BLOCKING 0x0 ;  /* 0x0000000000007b1d */ /* 0x000fec0000010000 */
[----:B------:R-:W-:Y:S04]  /*02e0*/  LDS R26, [R3] ;  /* 0x00000000031a7984 */ /* 0x000fe80000000800 */
[----:B------:R-:W0:Y:S04]  /*02f0*/  LDS.128 R12, [R5] ;  /* 0x00000000050c7984 */ /* 0x000e280000000c00 */
[----:B------:R-:W1:Y:S04]  /*0300*/  LDS R28, [R3+0x80] ;  /* 0x00008000031c7984 */ /* 0x000e680000000800 */
[----:B------:R-:W2:Y:S04]  /*0310*/  LDS R29, [R3+0x100] ;  /* 0x00010000031d7984 */ /* 0x000ea80000000800 */
[----:B------:R-:W-:Y:S04]  /*0320*/  LDS.128 R8, [R5+0x10] ;  /* 0x0000100005087984 */ /* 0x000fe80000000c00 */
[----:B------:R-:W-:Y:S01]  /*0330*/  LDS R20, [R3+0x280] ;  /* 0x0002800003147984 */ /* 0x000fe20000000800 */
[----:B0-----:R-:W-:-:S03]  /*0340*/  FFMA R26, R12, R26, R27 ;  /* 0x0000001a0c1a7223 */ /* 0x001fc6000000001b */
[----:B------:R-:W0:Y:S01]  /*0350*/  LDS R12, [R3+0x180] ;  /* 0x00018000030c7984 */ /* 0x000e220000000800 */
[----:B-1----:R-:W-:-:S03]  /*0360*/  FFMA R26, R28, R13, R26 ;  /* 0x0000000d1c1a7223 */ /* 0x002fc6000000001a */
[----:B------:R-:W1:Y:S01]  /*0370*/  LDS R13, [R3+0x200] ;  /* 0x00020000030d7984 */ /* 0x000e620000000800 */
[----:B--2---:R-:W-:-:S03]  /*0380*/  FFMA R29, R29, R14, R26 ;  /* 0x0000000e1d1d7223 */ /* 0x004fc6000000001a */
[----:B------:R-:W2:Y:S04]  /*0390*/  LDS R27, [R3+0x300] ;  /* 0x00030000031b7984 */ /* 0x000ea80000000800 */
[----:B------:R-:W-:Y:S01]  /*03a0*/  LDS R26, [R3+0x400] ;  /* 0x00040000031a7984 */ /* 0x000fe20000000800 */
[----:B0-----:R-:W-:-:S03]  /*03b0*/  FFMA R15, R12, R15, R29 ;  /* 0x0000000f0c0f7223 */ /* 0x001fc6000000001d */
[----:B------:R-:W-:Y:S01]  /*03c0*/  LDS R29, [R3+0xe80] ;  /* 0x000e8000031d7984 */ /* 0x000fe20000000800 */
[----:B-1----:R-:W-:-:S03]  /*03d0*/  FFMA R13, R8, R13, R15 ;  /* 0x0000000d080d7223 */ /* 0x002fc6000000000f */
[----:B------:R-:W0:Y:S01]  /*03e0*/  LDS R8, [R3+0x380] ;  /* 0x0003800003087984 */ /* 0x000e220000000800 */
[----:B------:R-:W-:-:S03]  /*03f0*/  FFMA R22, R20, R9, R13 ;  /* 0x0000000914167223 */ /* 0x000fc6000000000d */
[----:B------:R-:W1:Y:S04]  /*0400*/  LDS.128 R12, [R5+0x20] ;  /* 0x00002000050c7984 */ /* 0x000e680000000c00 */
[----:B------:R-:W3:Y:S01]  /*0410*/  LDS R20, [R3+0x480] ;  /* 0x0004800003147984 */ /* 0x000ee20000000800 */
[----:B--2---:R-:W-:-:S03]  /*0420*/  FFMA R9, R27, R10, R22 ;  /* 0x0000000a1b097223 */ /* 0x004fc60000000016 */
[----:B------:R-:W2:Y:S01]  /*0430*/  LDS R27, [R3+0x500] ;  /* 0x00050000031b7984 */ /* 0x000ea20000000800 */
[----:B0-----:R-:W-:-:S04]  /*0440*/  FFMA R9, R8, R11, R9 ;  /* 0x0000000b08097223 */ /* 0x001fc80000000009 */
[----:B-1----:R-:W-:Y:S02]  /*0450*/  FFMA R9, R12, R26, R9 ;  /* 0x0000001a0c097223 */ /* 0x002fe40000000009 */
[----:B------:R-:W0:Y:S02]  /*0460*/  LDS R12, [R3+0x580] ;  /* 0x00058000030c7984 */ /* 0x000e240000000800 */
[----:B---3--:R-:W-:Y:S02]  /*0470*/  FFMA R22, R20, R13, R9 ;  /* 0x0000000d14167223 */ /* 0x008fe40000000009 */
[----:B------:R-:W-:Y:S04]  /*0480*/  LDS R26, [R3+0x600] ;  /* 0x00060000031a7984 */ /* 0x000fe80000000800 */
        /* <DEDUP_REMOVED lines=36> */
[----:B------:R-:W1:Y:S01]  /*06d0*/  LDS.128 R8, [R5+0x70] ;  /* 0x0000700005087984 */ /* 0x000e620000000c00 */
[----:B--2---:R-:W-:-:S03]  /*06e0*/  FFMA R27, R27, R14, R20 ;  /* 0x0000000e1b1b7223 */ /* 0x004fc60000000014 */
[----:B------:R-:W2:Y:S04]  /*06f0*/  LDS R20, [R3+0xf00] ;  /* 0x000f000003147984 */ /* 0x000ea80000000800 */
[----:B------:R-:W3:Y:S01]  /*0700*/  LDS R14, [R3+0xf80] ;  /* 0x000f8000030e7984 */ /* 0x000ee20000000800 */
[----:B------:R-:W-:Y:S01]  /*0710*/  IADD3 R16, PT, PT, R16, 0x1, RZ ;  /* 0x0000000110107810 */ /* 0x000fe20007ffe0ff */
[----:B------:R-:W-:Y:S03]  /*0720*/  BAR.SYNC.DEFER_BLOCKING 0x0 ;  /* 0x0000000000007b1d */ /* 0x000fe60000010000 */
[----:B------:R-:W-:Y:S02]  /*0730*/  ISETP.NE.AND P0, PT, R16, RZ, PT ;  /* 0x000000ff1000720c */ /* 0x000fe40003f05270 */
[----:B------:R-:W-:Y:S01]  /*0740*/  IADD3 R7, PT, PT, R7, 0x20, RZ ;  /* 0x0000002007077810 */ /* 0x000fe20007ffe0ff */
[----:B0-----:R-:W-:-:S04]  /*0750*/  FFMA R15, R12, R15, R27 ;  /* 0x0000000f0c0f7223 */ /* 0x001fc8000000001b */
[----:B-1----:R-:W-:-:S04]  /*0760*/  FFMA R8, R8, R13, R15 ;  /* 0x0000000d08087223 */ /* 0x002fc8000000000f */
[----:B------:R-:W-:-:S04]  /*0770*/  FFMA R9, R29, R9, R8 ;  /* 0x000000091d097223 */ /* 0x000fc80000000008 */
[----:B--2---:R-:W-:Y:S01]  /*0780*/  FFMA R9, R20, R10, R9 ;  /* 0x0000000a14097223 */ /* 0x004fe20000000009 */
[----:B------:R-:W-:Y:S02]  /*0790*/  IADD3 R19, PT, PT, R19, 0x20, RZ ;  /* 0x0000002013137810 */ /* 0x000fe40007ffe0ff */
[----:B------:R-:W-:Y:S01]  /*07a0*/  IADD3 R21, PT, PT, R21, 0x20, RZ ;  /* 0x0000002015157810 */ /* 0x000fe20007ffe0ff */
[----:B---3--:R-:W-:Y:S01]  /*07b0*/  FFMA R27, R14, R11, R9 ;  /* 0x0000000b0e1b7223 */ /* 0x008fe20000000009 */
[----:B------:R-:W-:Y:S01]  /*07c0*/  LEA R17, R6, R17, 0x5 ;  /* 0x0000001106117211 */ /* 0x000fe200078e28ff */
[----:B------:R-:W-:Y:S06]  /*07d0*/  @P0 BRA `(.L_x_1) ;  /* 0xfffffff800840947 */ /* 0x000fec000383ffff */
.L_x_0:
[----:B------:R-:W-:-:S04]  /*07e0*/  VIMNMX R3, PT, PT, R18, R23, !PT ;  /* 0x0000001712037248 */ /* 0x000fc80007fe0100 */
[----:B------:R-:W-:-:S13]  /*07f0*/  ISETP.GE.AND P0, PT, R3, R6, PT ;  /* 0x000000060300720c */ /* 0x000fda0003f06270 */
[----:B------:R-:W-:Y:S05]  /*0800*/  @P0 EXIT ;  /* 0x000000000000094d */ /* 0x000fea0003800000 */
[----:B------:R-:W0:Y:S01]  /*0810*/  LDC.64 R2, c[0x0][0x390] ;  /* 0x0000e400ff027b82 */ /* 0x000e220000000a00 */
[----:B------:R-:W-:-:S04]  /*0820*/  IMAD R23, R18, R6, R23 ;  /* 0x0000000612177224 */ /* 0x000fc800078e0217 */
[----:B0-----:R-:W-:-:S05]  /*0830*/  IMAD.WIDE.U32 R2, R23, 0x4, R2 ;  /* 0x0000000417027825 */ /* 0x001fca00078e0002 */
[----:B------:R-:W-:Y:S01]  /*0840*/  STG.E desc[UR8][R2.64], R27 ;  /* 0x0000001b02007986 */ /* 0x000fe2000c101908 */
[----:B------:R-:W-:Y:S05]  /*0850*/  EXIT ;  /* 0x000000000000794d */ /* 0x000fea0003800000 */
.L_x_2:
[----:B------:R-:W-:-:S00]  /*0860*/  BRA `(.L_x_2) ;  /* 0xfffffffc00fc7947 */ /* 0x000fc0000383ffff */
[----:B------:R-:W-:-:S00]  /*0870*/  NOP ;  /* 0x0000000000007918 */ /* 0x000fc00000000000 */
        /* <DEDUP_REMOVED lines=8> */
.L_x_3:


//--------------------- .nv.shared._Z15matrixMulKernelPfS_S_i --------------------------
	.section	.nv.shared._Z15matrixMulKernelPfS_S_i,"aw",@nobits
	.sectionflags	@""
	.align	4
.nv.shared._Z15matrixMulKernelPfS_S_i:
	.zero		9216


//--------------------- .nv.shared.reserved.0     --------------------------
	.section	.nv.shared.reserved.0,"aw",@nobits
	.weak		__nv_reservedSMEM_offset_0_alias
	.size		__nv_reservedSMEM_offset_0_alias, 0, 64
	.other		__nv_reservedSMEM_offset_0_alias,@"STO_CUDA_RESERVED_SHARED STV_DEFAULT"
__nv_reservedSMEM_offset_0_alias:
	.zero		0
	.zero		64


//--------------------- .nv.constant0._Z15matrixMulKernelPfS_S_i --------------------------
	.section	.nv.constant0._Z15matrixMulKernelPfS_S_i,"a",@progbits
	.sectionflags	@""
	.align	4
.nv.constant0._Z15matrixMulKernelPfS_S_i:
	.zero		924


//--------------------- SYMBOLS --------------------------

	.type		.nv.reservedSmem.offset0,@object
	.size		.nv.reservedSmem.offset0,0x4
	.type		.nv.reservedSmem.cap,@object
	.size		.nv.reservedSmem.cap,0x4
